//
// Generated by NVIDIA NVVM Compiler
//
// Compiler Build ID: CL-36424714
// Cuda compilation tools, release 13.0, V13.0.88
// Based on NVVM 20.0.0
//

.version 9.0
.target sm_100
.address_size 64

	// .globl	_Z7rmsnormPfS_

.visible .entry _Z7rmsnormPfS_(
	.param .u64 .ptr .align 1 _Z7rmsnormPfS__param_0,
	.param .u64 .ptr .align 1 _Z7rmsnormPfS__param_1
)
{
	.reg .pred 	%p<4>;
	.reg .b32 	%r<20>;
	.reg .b32 	%f<71>;
	.reg .b64 	%rd<12>;

	ld.param.u64 	%rd3, [_Z7rmsnormPfS__param_0];
	ld.param.u64 	%rd4, [_Z7rmsnormPfS__param_1];
	mov.u32 	%r11, %ctaid.x;
	mov.u32 	%r12, %ntid.x;
	mov.u32 	%r13, %tid.x;
	mad.lo.s32 	%r1, %r11, %r12, %r13;
	setp.gt.s32 	%p1, %r1, 2047;
	@%p1 bra 	$L__BB0_5;
	shl.b32 	%r18, %r1, 11;
	cvta.to.global.u64 	%rd5, %rd3;
	add.s64 	%rd1, %rd5, 32;
	mov.f32 	%f70, 0f00000000;
	mov.b32 	%r17, 0;
	mov.u32 	%r16, %r18;
$L__BB0_2:
	mul.wide.s32 	%rd6, %r16, 4;
	add.s64 	%rd7, %rd1, %rd6;
	ld.global.f32 	%f5, [%rd7+-32];
	fma.rn.f32 	%f6, %f5, %f5, %f70;
	ld.global.f32 	%f7, [%rd7+-28];
	fma.rn.f32 	%f8, %f7, %f7, %f6;
	ld.global.f32 	%f9, [%rd7+-24];
	fma.rn.f32 	%f10, %f9, %f9, %f8;
	ld.global.f32 	%f11, [%rd7+-20];
	fma.rn.f32 	%f12, %f11, %f11, %f10;
	ld.global.f32 	%f13, [%rd7+-16];
	fma.rn.f32 	%f14, %f13, %f13, %f12;
	ld.global.f32 	%f15, [%rd7+-12];
	fma.rn.f32 	%f16, %f15, %f15, %f14;
	ld.global.f32 	%f17, [%rd7+-8];
	fma.rn.f32 	%f18, %f17, %f17, %f16;
	ld.global.f32 	%f19, [%rd7+-4];
	fma.rn.f32 	%f20, %f19, %f19, %f18;
	ld.global.f32 	%f21, [%rd7];
	fma.rn.f32 	%f22, %f21, %f21, %f20;
	ld.global.f32 	%f23, [%rd7+4];
	fma.rn.f32 	%f24, %f23, %f23, %f22;
	ld.global.f32 	%f25, [%rd7+8];
	fma.rn.f32 	%f26, %f25, %f25, %f24;
	ld.global.f32 	%f27, [%rd7+12];
	fma.rn.f32 	%f28, %f27, %f27, %f26;
	ld.global.f32 	%f29, [%rd7+16];
	fma.rn.f32 	%f30, %f29, %f29, %f28;
	ld.global.f32 	%f31, [%rd7+20];
	fma.rn.f32 	%f32, %f31, %f31, %f30;
	ld.global.f32 	%f33, [%rd7+24];
	fma.rn.f32 	%f34, %f33, %f33, %f32;
	ld.global.f32 	%f35, [%rd7+28];
	fma.rn.f32 	%f70, %f35, %f35, %f34;
	add.s32 	%r17, %r17, 16;
	add.s32 	%r16, %r16, 16;
	setp.ne.s32 	%p2, %r17, 2048;
	@%p2 bra 	$L__BB0_2;
	fma.rn.f32 	%f36, %f70, 0f3A000000, 0f3727C5AC;
	sqrt.rn.f32 	%f37, %f36;
	rcp.rn.f32 	%f3, %f37;
	cvta.to.global.u64 	%rd8, %rd4;
	add.s64 	%rd2, %rd8, 32;
	mov.b32 	%r19, 0;
$L__BB0_4:
	mul.wide.s32 	%rd9, %r18, 4;
	add.s64 	%rd10, %rd1, %rd9;
	add.s64 	%rd11, %rd2, %rd9;
	ld.global.f32 	%f38, [%rd10+-32];
	mul.f32 	%f39, %f3, %f38;
	st.global.f32 	[%rd11+-32], %f39;
	ld.global.f32 	%f40, [%rd10+-28];
	mul.f32 	%f41, %f3, %f40;
	st.global.f32 	[%rd11+-28], %f41;
	ld.global.f32 	%f42, [%rd10+-24];
	mul.f32 	%f43, %f3, %f42;
	st.global.f32 	[%rd11+-24], %f43;
	ld.global.f32 	%f44, [%rd10+-20];
	mul.f32 	%f45, %f3, %f44;
	st.global.f32 	[%rd11+-20], %f45;
	ld.global.f32 	%f46, [%rd10+-16];
	mul.f32 	%f47, %f3, %f46;
	st.global.f32 	[%rd11+-16], %f47;
	ld.global.f32 	%f48, [%rd10+-12];
	mul.f32 	%f49, %f3, %f48;
	st.global.f32 	[%rd11+-12], %f49;
	ld.global.f32 	%f50, [%rd10+-8];
	mul.f32 	%f51, %f3, %f50;
	st.global.f32 	[%rd11+-8], %f51;
	ld.global.f32 	%f52, [%rd10+-4];
	mul.f32 	%f53, %f3, %f52;
	st.global.f32 	[%rd11+-4], %f53;
	ld.global.f32 	%f54, [%rd10];
	mul.f32 	%f55, %f3, %f54;
	st.global.f32 	[%rd11], %f55;
	ld.global.f32 	%f56, [%rd10+4];
	mul.f32 	%f57, %f3, %f56;
	st.global.f32 	[%rd11+4], %f57;
	ld.global.f32 	%f58, [%rd10+8];
	mul.f32 	%f59, %f3, %f58;
	st.global.f32 	[%rd11+8], %f59;
	ld.global.f32 	%f60, [%rd10+12];
	mul.f32 	%f61, %f3, %f60;
	st.global.f32 	[%rd11+12], %f61;
	ld.global.f32 	%f62, [%rd10+16];
	mul.f32 	%f63, %f3, %f62;
	st.global.f32 	[%rd11+16], %f63;
	ld.global.f32 	%f64, [%rd10+20];
	mul.f32 	%f65, %f3, %f64;
	st.global.f32 	[%rd11+20], %f65;
	ld.global.f32 	%f66, [%rd10+24];
	mul.f32 	%f67, %f3, %f66;
	st.global.f32 	[%rd11+24], %f67;
	ld.global.f32 	%f68, [%rd10+28];
	mul.f32 	%f69, %f3, %f68;
	st.global.f32 	[%rd11+28], %f69;
	add.s32 	%r19, %r19, 16;
	add.s32 	%r18, %r18, 16;
	setp.ne.s32 	%p3, %r19, 2048;
	@%p3 bra 	$L__BB0_4;
$L__BB0_5:
	ret;

}


// ===== COMPILED SASS (sm_100) =====

	.target	sm_100

	.elftype	@"ET_EXEC"


//--------------------- .note.nv.tkinfo           --------------------------
	.section	.note.nv.tkinfo,"",@"SHT_NOTE"
	.sectionflags	@"SHF_NOTE_NV_TKINFO"
	.tkinfo
        /*0018*/ 	.word	0x00000002
        /*0030*/ 	.string	""
        /*0030*/ 	.string	"ptxas"
        /*0030*/ 	.string	"Cuda compilation tools, release 13.0, V13.0.88"
        /*0030*/ 	.string	"Build cuda_13.0.r13.0/compiler.36424714_0"
        /*0030*/ 	.string	"-arch sm_100 -m 64 "



//--------------------- .note.nv.cuinfo           --------------------------
	.section	.note.nv.cuinfo,"",@"SHT_NOTE"
	.sectionflags	@"SHF_NOTE_NV_CUINFO"
        /*0018*/ 	.short	0x0002
        /*001a*/ 	.short	0x0064
        /*001c*/ 	.short	0x0082
	.zero		2


//--------------------- .nv.info                  --------------------------
	.section	.nv.info,"",@"SHT_CUDA_INFO"
	.align	4


	//----- nvinfo : EIATTR_REGCOUNT
	.align		4
        /*0000*/ 	.byte	0x04, 0x2f
        /*0002*/ 	.short	(.L_1 - .L_0)
	.align		4
.L_0:
        /*0004*/ 	.word	index@(_Z7rmsnormPfS_)
        /*0008*/ 	.word	0x00000020


	//----- nvinfo : EIATTR_FRAME_SIZE
	.align		4
.L_1:
        /*000c*/ 	.byte	0x04, 0x11
        /*000e*/ 	.short	(.L_3 - .L_2)
	.align		4
.L_2:
        /*0010*/ 	.word	index@($__internal_1_$__cuda_sm20_sqrt_rn_f32_slowpath)
        /*0014*/ 	.word	0x00000000


	//----- nvinfo : EIATTR_FRAME_SIZE
	.align		4
.L_3:
        /*0018*/ 	.byte	0x04, 0x11
        /*001a*/ 	.short	(.L_5 - .L_4)
	.align		4
.L_4:
        /*001c*/ 	.word	index@($__internal_0_$__cuda_sm20_rcp_rn_f32_slowpath)
        /*0020*/ 	.word	0x00000000


	//----- nvinfo : EIATTR_FRAME_SIZE
	.align		4
.L_5:
        /*0024*/ 	.byte	0x04, 0x11
        /*0026*/ 	.short	(.L_7 - .L_6)
	.align		4
.L_6:
        /*0028*/ 	.word	index@(_Z7rmsnormPfS_)
        /*002c*/ 	.word	0x00000000


	//----- nvinfo : EIATTR_MIN_STACK_SIZE
	.align		4
.L_7:
        /*0030*/ 	.byte	0x04, 0x12
        /*0032*/ 	.short	(.L_9 - .L_8)
	.align		4
.L_8:
        /*0034*/ 	.word	index@(_Z7rmsnormPfS_)
        /*0038*/ 	.word	0x00000000
.L_9:


//--------------------- .nv.compat                --------------------------
	.section	.nv.compat,"",@"SHT_CUDA_COMPAT_INFO"
	.align	4
        /*0000*/ 	.byte	0x02, 0x09, 0x00, 0x00, 0x02, 0x02, 0x01, 0x00, 0x02, 0x05, 0x05, 0x00, 0x03, 0x07, 0x01, 0x01
        /*0010*/ 	.byte	0x02, 0x03, 0x00, 0x00, 0x02, 0x06, 0x01, 0x00, 0x04, 0x0b, 0x08, 0x00, 0x01, 0x00, 0x00, 0x00
        /*0020*/ 	.byte	0x00, 0x00, 0x00, 0x00


//--------------------- .nv.info._Z7rmsnormPfS_   --------------------------
	.section	.nv.info._Z7rmsnormPfS_,"",@"SHT_CUDA_INFO"
	.sectionflags	@""
	.align	4


	//----- nvinfo : EIATTR_CUDA_API_VERSION
	.align		4
        /*0000*/ 	.byte	0x04, 0x37
        /*0002*/ 	.short	(.L_11 - .L_10)
.L_10:
        /*0004*/ 	.word	0x00000082


	//----- nvinfo : EIATTR_KPARAM_INFO
	.align		4
.L_11:
        /*0008*/ 	.byte	0x04, 0x17
        /*000a*/ 	.short	(.L_13 - .L_12)
.L_12:
        /*000c*/ 	.word	0x00000000
        /*0010*/ 	.short	0x0001
        /*0012*/ 	.short	0x0008
        /*0014*/ 	.byte	0x00, 0xf5, 0x21, 0x00


	//----- nvinfo : EIATTR_KPARAM_INFO
	.align		4
.L_13:
        /*0018*/ 	.byte	0x04, 0x17
        /*001a*/ 	.short	(.L_15 - .L_14)
.L_14:
        /*001c*/ 	.word	0x00000000
        /*0020*/ 	.short	0x0000
        /*0022*/ 	.short	0x0000
        /*0024*/ 	.byte	0x00, 0xf5, 0x21, 0x00


	//----- nvinfo : EIATTR_SPARSE_MMA_MASK
	.align		4
.L_15:
        /*0028*/ 	.byte	0x03, 0x50
        /*002a*/ 	.short	0x0000


	//----- nvinfo : EIATTR_MAXREG_COUNT
	.align		4
        /*002c*/ 	.byte	0x03, 0x1b
        /*002e*/ 	.short	0x00ff


	//----- nvinfo : EIATTR_MERCURY_ISA_VERSION
	.align		4
        /*0030*/ 	.byte	0x03, 0x5f
        /*0032*/ 	.short	0x0101


	//----- nvinfo : EIATTR_VRC_CTA_INIT_COUNT
	.align		4
        /*0034*/ 	.byte	0x02, 0x4a
	.zero		1
	.zero		1


	//----- nvinfo : EIATTR_EXIT_INSTR_OFFSETS
	.align		4
        /*0038*/ 	.byte	0x04, 0x1c
        /*003a*/ 	.short	(.L_17 - .L_16)


	//   ....[0]....
.L_16:
        /*003c*/ 	.word	0x00000060


	//   ....[1]....
        /*0040*/ 	.word	0x00000f40


	//----- nvinfo : EIATTR_CRS_STACK_SIZE
	.align		4
.L_17:
        /*0044*/ 	.byte	0x04, 0x1e
        /*0046*/ 	.short	(.L_19 - .L_18)
.L_18:
        /*0048*/ 	.word	0x00000000


	//----- nvinfo : EIATTR_CBANK_PARAM_SIZE
	.align		4
.L_19:
        /*004c*/ 	.byte	0x03, 0x19
        /*004e*/ 	.short	0x0010


	//----- nvinfo : EIATTR_PARAM_CBANK
	.align		4
        /*0050*/ 	.byte	0x04, 0x0a
        /*0052*/ 	.short	(.L_21 - .L_20)
	.align		4
.L_20:
        /*0054*/ 	.word	index@(.nv.constant0._Z7rmsnormPfS_)
        /*0058*/ 	.short	0x0380
        /*005a*/ 	.short	0x0010


	//----- nvinfo : EIATTR_SW_WAR
	.align		4
.L_21:
        /*005c*/ 	.byte	0x04, 0x36
        /*005e*/ 	.short	(.L_23 - .L_22)
.L_22:
        /*0060*/ 	.word	0x00000008
.L_23:


//--------------------- .nv.callgraph             --------------------------
	.section	.nv.callgraph,"",@"SHT_CUDA_CALLGRAPH"
	.align	4
	.sectionentsize	8
	.align		4
        /*0000*/ 	.word	0x00000000
	.align		4
        /*0004*/ 	.word	0xffffffff
	.align		4
        /*0008*/ 	.word	0x00000000
	.align		4
        /*000c*/ 	.word	0xfffffffe
	.align		4
        /*0010*/ 	.word	0x00000000
	.align		4
        /*0014*/ 	.word	0xfffffffd
	.align		4
        /*0018*/ 	.word	0x00000000
	.align		4
        /*001c*/ 	.word	0xfffffffc


//--------------------- .text._Z7rmsnormPfS_      --------------------------
	.section	.text._Z7rmsnormPfS_,"ax",@progbits
	.align	128
        .global         _Z7rmsnormPfS_
        .type           _Z7rmsnormPfS_,@function
        .size           _Z7rmsnormPfS_,(.L_x_15 - _Z7rmsnormPfS_)
        .other          _Z7rmsnormPfS_,@"STO_CUDA_ENTRY STV_DEFAULT"
_Z7rmsnormPfS_:
.text._Z7rmsnormPfS_:
[----:B------:R-:W-:Y:S01]  /*0000*/  LDC R1, c[0x0][0x37c] ;  /* 0x0000df00ff017b82 */ /* 0x000fe20000000800 */
[----:B------:R-:W0:Y:S07]  /*0010*/  S2R R0, SR_TID.X ;  /* 0x0000000000007919 */ /* 0x000e2e0000002100 */
[----:B------:R-:W0:Y:S08]  /*0020*/  S2UR UR4, SR_CTAID.X ;  /* 0x00000000000479c3 */ /* 0x000e300000002500 */
[----:B------:R-:W0:Y:S02]  /*0030*/  LDC R7, c[0x0][0x360] ;  /* 0x0000d800ff077b82 */ /* 0x000e240000000800 */
[----:B0-----:R-:W-:-:S05]  /*0040*/  IMAD R7, R7, UR4, R0 ;  /* 0x0000000407077c24 */ /* 0x001fca000f8e0200 */
[----:B------:R-:W-:-:S13]  /*0050*/  ISETP.GT.AND P0, PT, R7, 0x7ff, PT ;  /* 0x000007ff0700780c */ /* 0x000fda0003f04270 */
[----:B------:R-:W-:Y:S05]  /*0060*/  @P0 EXIT ;  /* 0x000000000000094d */ /* 0x000fea0003800000 */
[----:B------:R-:W0:Y:S01]  /*0070*/  LDCU.64 UR4, c[0x0][0x380] ;  /* 0x00007000ff0477ac */ /* 0x000e220008000a00 */
[----:B------:R-:W-:Y:S01]  /*0080*/  SHF.L.U32 R7, R7, 0xb, RZ ;  /* 0x0000000b07077819 */ /* 0x000fe200000006ff */
[----:B------:R-:W-:Y:S01]  /*0090*/  HFMA2 R26, -RZ, RZ, 0, 0 ;  /* 0x00000000ff1a7431 */ /* 0x000fe200000001ff */
[----:B------:R-:W1:Y:S02]  /*00a0*/  LDCU.64 UR8, c[0x0][0x358] ;  /* 0x00006b00ff0877ac */ /* 0x000e640008000a00 */
[----:B------:R-:W-:Y:S01]  /*00b0*/  MOV R9, R7 ;  /* 0x0000000700097202 */ /* 0x000fe20000000f00 */
[----:B0-----:R-:W-:-:S04]  /*00c0*/  UIADD3 UR4, UP0, UPT, UR4, 0x20, URZ ;  /* 0x0000002004047890 */ /* 0x001fc8000ff1e0ff */
[----:B------:R-:W-:Y:S02]  /*00d0*/  UIADD3.X UR5, UPT, UPT, URZ, UR5, URZ, UP0, !UPT ;  /* 0x00000005ff057290 */ /* 0x000fe400087fe4ff */
[----:B------:R-:W-:Y:S01]  /*00e0*/  MOV R4, UR4 ;  /* 0x0000000400047c02 */ /* 0x000fe20008000f00 */
[----:B------:R-:W-:-:S03]  /*00f0*/  UMOV UR4, URZ ;  /* 0x000000ff00047c82 */ /* 0x000fc60008000000 */
[----:B-1----:R-:W-:-:S07]  /*0100*/  MOV R5, UR5 ;  /* 0x0000000500057c02 */ /* 0x002fce0008000f00 */
.L_x_0:
[----:B------:R-:W-:-:S05]  /*0110*/  IMAD.WIDE R12, R9, 0x4, R4 ;  /* 0x00000004090c7825 */ /* 0x000fca00078e0204 */
[----:B------:R-:W2:Y:S04]  /*0120*/  LDG.E R15, desc[UR8][R12.64+-0x20] ;  /* 0xffffe0080c0f7981 */ /* 0x000ea8000c1e1900 */
[----:B------:R-:W3:Y:S04]  /*0130*/  LDG.E R14, desc[UR8][R12.64+-0x1c] ;  /* 0xffffe4080c0e7981 */ /* 0x000ee8000c1e1900 */
[----:B------:R-:W4:Y:S04]  /*0140*/  LDG.E R23, desc[UR8][R12.64+-0x18] ;  /* 0xffffe8080c177981 */ /* 0x000f28000c1e1900 */
[----:B------:R-:W5:Y:S04]  /*0150*/  LDG.E R24, desc[UR8][R12.64+-0x14] ;  /* 0xffffec080c187981 */ /* 0x000f68000c1e1900 */
        /* <DEDUP_REMOVED lines=9> */
[----:B------:R-:W5:Y:S01]  /*01f0*/  LDG.E R2, desc[UR8][R12.64+0x14] ;  /* 0x000014080c027981 */ /* 0x000f62000c1e1900 */
[----:B------:R-:W-:-:S03]  /*0200*/  IADD3 R11, PT, PT, R9, 0x10, RZ ;  /* 0x00000010090b7810 */ /* 0x000fc60007ffe0ff */
[----:B------:R-:W5:Y:S02]  /*0210*/  LDG.E R19, desc[UR8][R12.64+0x18] ;  /* 0x000018080c137981 */ /* 0x000f64000c1e1900 */
[----:B------:R-:W-:Y:S02]  /*0220*/  IMAD.WIDE R10, R11, 0x4, R4 ;  /* 0x000000040b0a7825 */ /* 0x000fe400078e0204 */
[----:B------:R0:W5:Y:S04]  /*0230*/  LDG.E R18, desc[UR8][R12.64+0x1c] ;  /* 0x00001c080c127981 */ /* 0x000168000c1e1900 */
[----:B------:R-:W5:Y:S04]  /*0240*/  LDG.E R17, desc[UR8][R10.64+-0x20] ;  /* 0xffffe0080a117981 */ /* 0x000f68000c1e1900 */
[----:B------:R-:W5:Y:S04]  /*0250*/  LDG.E R16, desc[UR8][R10.64+-0x1c] ;  /* 0xffffe4080a107981 */ /* 0x000f68000c1e1900 */
[----:B------:R-:W5:Y:S01]  /*0260*/  LDG.E R13, desc[UR8][R10.64+0x4] ;  /* 0x000004080a0d7981 */ /* 0x000f62000c1e1900 */
[----:B--2---:R-:W-:-:S03]  /*0270*/  FFMA R29, R15, R15, R26 ;  /* 0x0000000f0f1d7223 */ /* 0x004fc6000000001a */
[----:B------:R-:W2:Y:S01]  /*0280*/  LDG.E R15, desc[UR8][R10.64+-0x18] ;  /* 0xffffe8080a0f7981 */ /* 0x000ea2000c1e1900 */
[----:B---3--:R-:W-:-:S03]  /*0290*/  FFMA R26, R14, R14, R29 ;  /* 0x0000000e0e1a7223 */ /* 0x008fc6000000001d */
[----:B------:R-:W3:Y:S01]  /*02a0*/  LDG.E R14, desc[UR8][R10.64+-0x14] ;  /* 0xffffec080a0e7981 */ /* 0x000ee2000c1e1900 */
[----:B----4-:R-:W-:-:S03]  /*02b0*/  FFMA R29, R23, R23, R26 ;  /* 0x00000017171d7223 */ /* 0x010fc6000000001a */
[----:B------:R-:W4:Y:S01]  /*02c0*/  LDG.E R23, desc[UR8][R10.64+-0x10] ;  /* 0xfffff0080a177981 */ /* 0x000f22000c1e1900 */
[----:B-----5:R-:W-:-:S03]  /*02d0*/  FFMA R26, R24, R24, R29 ;  /* 0x00000018181a7223 */ /* 0x020fc6000000001d */
[----:B------:R-:W5:Y:S01]  /*02e0*/  LDG.E R24, desc[UR8][R10.64+-0xc] ;  /* 0xfffff4080a187981 */ /* 0x000f62000c1e1900 */
[----:B------:R-:W-:-:S03]  /*02f0*/  FFMA R25, R25, R25, R26 ;  /* 0x0000001919197223 */ /* 0x000fc6000000001a */
[----:B------:R-:W5:Y:S01]  /*0300*/  LDG.E R26, desc[UR8][R10.64+-0x8] ;  /* 0xfffff8080a1a7981 */ /* 0x000f62000c1e1900 */
[----:B0-----:R-:W-:-:S03]  /*0310*/  FFMA R12, R22, R22, R25 ;  /* 0x00000016160c7223 */ /* 0x001fc60000000019 */
[----:B------:R-:W5:Y:S04]  /*0320*/  LDG.E R25, desc[UR8][R10.64+-0x4] ;  /* 0xfffffc080a197981 */ /* 0x000f68000c1e1900 */
[----:B------:R-:W5:Y:S01]  /*0330*/  LDG.E R22, desc[UR8][R10.64] ;  /* 0x000000080a167981 */ /* 0x000f62000c1e1900 */
[----:B------:R-:W-:-:S03]  /*0340*/  FFMA R12, R21, R21, R12 ;  /* 0x00000015150c7223 */ /* 0x000fc6000000000c */
[----:B------:R-:W5:Y:S01]  /*0350*/  LDG.E R21, desc[UR8][R10.64+0xc] ;  /* 0x00000c080a157981 */ /* 0x000f62000c1e1900 */
[----:B------:R-:W-:-:S03]  /*0360*/  FFMA R27, R27, R27, R12 ;  /* 0x0000001b1b1b7223 */ /* 0x000fc6000000000c */
[----:B------:R-:W5:Y:S01]  /*0370*/  LDG.E R12, desc[UR8][R10.64+0x8] ;  /* 0x000008080a0c7981 */ /* 0x000f62000c1e1900 */
[----:B------:R-:W-:-:S03]  /*0380*/  FFMA R27, R20, R20, R27 ;  /* 0x00000014141b7223 */ /* 0x000fc6000000001b */
[----:B------:R-:W5:Y:S01]  /*0390*/  LDG.E R20, desc[UR8][R10.64+0x1c] ;  /* 0x00001c080a147981 */ /* 0x000f62000c1e1900 */
[----:B------:R-:W-:-:S03]  /*03a0*/  FFMA R27, R8, R8, R27 ;  /* 0x00000008081b7223 */ /* 0x000fc6000000001b */
[----:B------:R-:W5:Y:S01]  /*03b0*/  LDG.E R8, desc[UR8][R10.64+0x10] ;  /* 0x000010080a087981 */ /* 0x000f62000c1e1900 */
[----:B------:R-:W-:-:S04]  /*03c0*/  FFMA R6, R6, R6, R27 ;  /* 0x0000000606067223 */ /* 0x000fc8000000001b */
[----:B------:R-:W-:Y:S02]  /*03d0*/  FFMA R3, R3, R3, R6 ;  /* 0x0000000303037223 */ /* 0x000fe40000000006 */
[----:B------:R-:W5:Y:S02]  /*03e0*/  LDG.E R6, desc[UR8][R10.64+0x14] ;  /* 0x000014080a067981 */ /* 0x000f64000c1e1900 */
[----:B------:R-:W-:Y:S02]  /*03f0*/  FFMA R3, R0, R0, R3 ;  /* 0x0000000000037223 */ /* 0x000fe40000000003 */
[----:B------:R3:W5:Y:S02]  /*0400*/  LDG.E R0, desc[UR8][R10.64+0x18] ;  /* 0x000018080a007981 */ /* 0x000764000c1e1900 */
[----:B------:R-:W-:Y:S01]  /*0410*/  FFMA R28, R2, R2, R3 ;  /* 0x00000002021c7223 */ /* 0x000fe20000000003 */
[----:B------:R-:W-:-:S05]  /*0420*/  IADD3 R3, PT, PT, R9, 0x20, RZ ;  /* 0x0000002009037810 */ /* 0x000fca0007ffe0ff */
[----:B------:R-:W-:-:S04]  /*0430*/  IMAD.WIDE R2, R3, 0x4, R4 ;  /* 0x0000000403027825 */ /* 0x000fc800078e0204 */
[----:B------:R-:W-:Y:S02]  /*0440*/  FFMA R27, R19, R19, R28 ;  /* 0x00000013131b7223 */ /* 0x000fe4000000001c */
[----:B------:R-:W5:Y:S02]  /*0450*/  LDG.E R19, desc[UR8][R2.64+-0x20] ;  /* 0xffffe00802137981 */ /* 0x000f64000c1e1900 */
[----:B------:R-:W-:Y:S02]  /*0460*/  FFMA R28, R18, R18, R27 ;  /* 0x00000012121c7223 */ /* 0x000fe4000000001b */
[----:B------:R-:W5:Y:S02]  /*0470*/  LDG.E R18, desc[UR8][R2.64+-0x1c] ;  /* 0xffffe40802127981 */ /* 0x000f64000c1e1900 */
[----:B------:R-:W-:Y:S02]  /*0480*/  FFMA R27, R17, R17, R28 ;  /* 0x00000011111b7223 */ /* 0x000fe4000000001c */
[----:B------:R-:W5:Y:S02]  /*0490*/  LDG.E R17, desc[UR8][R2.64+-0x18] ;  /* 0xffffe80802117981 */ /* 0x000f64000c1e1900 */
[----:B------:R-:W-:-:S02]  /*04a0*/  FFMA R28, R16, R16, R27 ;  /* 0x00000010101c7223 */ /* 0x000fc4000000001b */
[----:B------:R-:W5:Y:S02]  /*04b0*/  LDG.E R16, desc[UR8][R2.64+-0x14] ;  /* 0xffffec0802107981 */ /* 0x000f64000c1e1900 */
[----:B--2---:R-:W-:Y:S02]  /*04c0*/  FFMA R27, R15, R15, R28 ;  /* 0x0000000f0f1b7223 */ /* 0x004fe4000000001c */
[----:B------:R-:W2:Y:S02]  /*04d0*/  LDG.E R15, desc[UR8][R2.64+-0x10] ;  /* 0xfffff008020f7981 */ /* 0x000ea4000c1e1900 */
[----:B---3--:R-:W-:Y:S02]  /*04e0*/  FFMA R10, R14, R14, R27 ;  /* 0x0000000e0e0a7223 */ /* 0x008fe4000000001b */
[----:B------:R-:W3:Y:S02]  /*04f0*/  LDG.E R14, desc[UR8][R2.64+-0xc] ;  /* 0xfffff408020e7981 */ /* 0x000ee4000c1e1900 */
[----:B----4-:R-:W-:-:S02]  /*0500*/  FFMA R11, R23, R23, R10 ;  /* 0x00000017170b7223 */ /* 0x010fc4000000000a */
[----:B------:R-:W4:Y:S02]  /*0510*/  LDG.E R23, desc[UR8][R2.64+-0x8] ;  /* 0xfffff80802177981 */ /* 0x000f24000c1e1900 */
[----:B-----5:R-:W-:Y:S02]  /*0520*/  FFMA R11, R24, R24, R11 ;  /* 0x00000018180b7223 */ /* 0x020fe4000000000b */
[----:B------:R-:W5:Y:S02]  /*0530*/  LDG.E R24, desc[UR8][R2.64+-0x4] ;  /* 0xfffffc0802187981 */ /* 0x000f64000c1e1900 */
[----:B------:R-:W-:Y:S02]  /*0540*/  FFMA R10, R26, R26, R11 ;  /* 0x0000001a1a0a7223 */ /* 0x000fe4000000000b */
[----:B------:R-:W5:Y:S02]  /*0550*/  LDG.E R26, desc[UR8][R2.64] ;  /* 0x00000008021a7981 */ /* 0x000f64000c1e1900 */
[----:B------:R-:W-:-:S02]  /*0560*/  FFMA R11, R25, R25, R10 ;  /* 0x00000019190b7223 */ /* 0x000fc4000000000a */
[----:B------:R-:W5:Y:S04]  /*0570*/  LDG.E R25, desc[UR8][R2.64+0x4] ;  /* 0x0000040802197981 */ /* 0x000f68000c1e1900 */
[----:B------:R-:W5:Y:S01]  /*0580*/  LDG.E R27, desc[UR8][R2.64+0x8] ;  /* 0x00000808021b7981 */ /* 0x000f62000c1e1900 */
[----:B------:R-:W-:-:S03]  /*0590*/  FFMA R10, R22, R22, R11 ;  /* 0x00000016160a7223 */ /* 0x000fc6000000000b */
[----:B------:R-:W5:Y:S01]  /*05a0*/  LDG.E R22, desc[UR8][R2.64+0xc] ;  /* 0x00000c0802167981 */ /* 0x000f62000c1e1900 */
[----:B------:R-:W-:-:S04]  /*05b0*/  FFMA R13, R13, R13, R10 ;  /* 0x0000000d0d0d7223 */ /* 0x000fc8000000000a */
[----:B------:R-:W-:Y:S01]  /*05c0*/  FFMA R12, R12, R12, R13 ;  /* 0x0000000c0c0c7223 */ /* 0x000fe2000000000d */
[----:B------:R-:W-:Y:S01]  /*05d0*/  IADD3 R11, PT, PT, R9, 0x30, RZ ;  /* 0x00000030090b7810 */ /* 0x000fe20007ffe0ff */
[----:B------:R-:W5:Y:S02]  /*05e0*/  LDG.E R13, desc[UR8][R2.64+0x1c] ;  /* 0x00001c08020d7981 */ /* 0x000f64000c1e1900 */
[----:B------:R-:W-:Y:S02]  /*05f0*/  FFMA R21, R21, R21, R12 ;  /* 0x0000001515157223 */ /* 0x000fe4000000000c */
[----:B------:R-:W5:Y:S02]  /*0600*/  LDG.E R12, desc[UR8][R2.64+0x10] ;  /* 0x00001008020c7981 */ /* 0x000f64000c1e1900 */
[----:B------:R-:W-:Y:S02]  /*0610*/  FFMA R21, R8, R8, R21 ;  /* 0x0000000808157223 */ /* 0x000fe40000000015 */
[----:B------:R-:W5:Y:S02]  /*0620*/  LDG.E R8, desc[UR8][R2.64+0x14] ;  /* 0x0000140802087981 */ /* 0x000f64000c1e1900 */
[----:B------:R-:W-:-:S02]  /*0630*/  FFMA R21, R6, R6, R21 ;  /* 0x0000000606157223 */ /* 0x000fc40000000015 */
[----:B------:R-:W5:Y:S01]  /*0640*/  LDG.E R6, desc[UR8][R2.64+0x18] ;  /* 0x0000180802067981 */ /* 0x000f62000c1e1900 */
[----:B------:R-:W-:-:S04]  /*0650*/  IMAD.WIDE R10, R11, 0x4, R4 ;  /* 0x000000040b0a7825 */ /* 0x000fc800078e0204 */
[----:B------:R-:W-:Y:S02]  /*0660*/  FFMA R21, R0, R0, R21 ;  /* 0x0000000000157223 */ /* 0x000fe40000000015 */
[----:B------:R-:W5:Y:S02]  /*0670*/  LDG.E R0, desc[UR8][R10.64+-0x20] ;  /* 0xffffe0080a007981 */ /* 0x000f64000c1e1900 */
[----:B------:R-:W-:Y:S02]  /*0680*/  FFMA R28, R20, R20, R21 ;  /* 0x00000014141c7223 */ /* 0x000fe40000000015 */
        /* <DEDUP_REMOVED lines=25> */
[----:B------:R-:W5:Y:S04]  /*0820*/  LDG.E R22, desc[UR8][R10.64+0x18] ;  /* 0x000018080a167981 */ /* 0x000f68000c1e1900 */
[----:B------:R-:W5:Y:S01]  /*0830*/  LDG.E R26, desc[UR8][R10.64+0x1c] ;  /* 0x00001c080a1a7981 */ /* 0x000f62000c1e1900 */
[----:B------:R-:W-:-:S04]  /*0840*/  FFMA R27, R12, R12, R27 ;  /* 0x0000000c0c1b7223 */ /* 0x000fc8000000001b */
        /* <DEDUP_REMOVED lines=8> */
[----:B------:R-:W-:Y:S01]  /*08d0*/  FFMA R2, R3, R3, R2 ;  /* 0x0000000303027223 */ /* 0x000fe20000000002 */
[----:B------:R-:W-:-:S04]  /*08e0*/  UIADD3 UR4, UPT, UPT, UR4, 0x40, URZ ;  /* 0x0000004004047890 */ /* 0x000fc8000fffe0ff */
[----:B------:R-:W-:Y:S01]  /*08f0*/  UISETP.NE.AND UP0, UPT, UR4, 0x800, UPT ;  /* 0x000008000400788c */ /* 0x000fe2000bf05270 */
[----:B------:R-:W-:Y:S01]  /*0900*/  IADD3 R9, PT, PT, R9, 0x40, RZ ;  /* 0x0000004009097810 */ /* 0x000fe20007ffe0ff */
[----:B--2---:R-:W-:-:S04]  /*0910*/  FFMA R15, R15, R15, R2 ;  /* 0x0000000f0f0f7223 */ /* 0x004fc80000000002 */
[----:B---3--:R-:W-:-:S04]  /*0920*/  FFMA R15, R14, R14, R15 ;  /* 0x0000000e0e0f7223 */ /* 0x008fc8000000000f */
[----:B----4-:R-:W-:-:S04]  /*0930*/  FFMA R16, R16, R16, R15 ;  /* 0x0000001010107223 */ /* 0x010fc8000000000f */
[----:B-----5:R-:W-:-:S04]  /*0940*/  FFMA R16, R17, R17, R16 ;  /* 0x0000001111107223 */ /* 0x020fc80000000010 */
[----:B------:R-:W-:-:S04]  /*0950*/  FFMA R16, R21, R21, R16 ;  /* 0x0000001515107223 */ /* 0x000fc80000000010 */
[----:B------:R-:W-:-:S04]  /*0960*/  FFMA R23, R23, R23, R16 ;  /* 0x0000001717177223 */ /* 0x000fc80000000010 */
[----:B------:R-:W-:-:S04]  /*0970*/  FFMA R24, R24, R24, R23 ;  /* 0x0000001818187223 */ /* 0x000fc80000000017 */
[----:B------:R-:W-:-:S04]  /*0980*/  FFMA R25, R25, R25, R24 ;  /* 0x0000001919197223 */ /* 0x000fc80000000018 */
[----:B------:R-:W-:-:S04]  /*0990*/  FFMA R25, R22, R22, R25 ;  /* 0x0000001616197223 */ /* 0x000fc80000000019 */
[----:B------:R-:W-:Y:S01]  /*09a0*/  FFMA R26, R26, R26, R25 ;  /* 0x0000001a1a1a7223 */ /* 0x000fe20000000019 */
[----:B------:R-:W-:Y:S06]  /*09b0*/  BRA.U UP0, `(.L_x_0) ;  /* 0xfffffff500d47547 */ /* 0x000fec000b83ffff */
[----:B------:R-:W-:Y:S01]  /*09c0*/  HFMA2 R3, -RZ, RZ, 0.75, 0 ;  /* 0x3a000000ff037431 */ /* 0x000fe200000001ff */
[----:B------:R-:W-:Y:S04]  /*09d0*/  BSSY.RECONVERGENT B0, `(.L_x_1) ;  /* 0x000000d000007945 */ /* 0x000fe80003800200 */
[----:B------:R-:W-:-:S04]  /*09e0*/  FFMA R3, R26, R3, 9.9999997473787516356e-06 ;  /* 0x3727c5ac1a037423 */ /* 0x000fc80000000003 */
[----:B------:R0:W1:Y:S01]  /*09f0*/  MUFU.RSQ R2, R3 ;  /* 0x0000000300027308 */ /* 0x0000620000001400 */
[----:B------:R-:W-:-:S04]  /*0a00*/  IADD3 R0, PT, PT, R3, -0xd000000, RZ ;  /* 0xf300000003007810 */ /* 0x000fc80007ffe0ff */
[----:B------:R-:W-:-:S13]  /*0a10*/  ISETP.GT.U32.AND P0, PT, R0, 0x727fffff, PT ;  /* 0x727fffff0000780c */ /* 0x000fda0003f04070 */
[----:B01----:R-:W-:Y:S05]  /*0a20*/  @!P0 BRA `(.L_x_2) ;  /* 0x00000000000c8947 */ /* 0x003fea0003800000 */
[----:B------:R-:W-:-:S07]  /*0a30*/  MOV R11, 0xa50 ;  /* 0x00000a50000b7802 */ /* 0x000fce0000000f00 */
[----:B------:R-:W-:Y:S05]  /*0a40*/  CALL.REL.NOINC `($__internal_1_$__cuda_sm20_sqrt_rn_f32_slowpath) ;  /* 0x0000000800187944 */ /* 0x000fea0003c00000 */
[----:B------:R-:W-:Y:S05]  /*0a50*/  BRA `(.L_x_3) ;  /* 0x0000000000107947 */ /* 0x000fea0003800000 */
.L_x_2:
[----:B------:R-:W-:Y:S01]  /*0a60*/  FMUL.FTZ R0, R3, R2 ;  /* 0x0000000203007220 */ /* 0x000fe20000410000 */
[----:B------:R-:W-:-:S03]  /*0a70*/  FMUL.FTZ R2, R2, 0.5 ;  /* 0x3f00000002027820 */ /* 0x000fc60000410000 */
[----:B------:R-:W-:-:S04]  /*0a80*/  FFMA R3, -R0, R0, R3 ;  /* 0x0000000000037223 */ /* 0x000fc80000000103 */
[----:B------:R-:W-:-:S07]  /*0a90*/  FFMA R0, R3, R2, R0 ;  /* 0x0000000203007223 */ /* 0x000fce0000000000 */
.L_x_3:
[----:B------:R-:W-:Y:S05]  /*0aa0*/  BSYNC.RECONVERGENT B0 ;  /* 0x0000000000007941 */ /* 0x000fea0003800200 */
.L_x_1:
[----:B------:R-:W-:Y:S01]  /*0ab0*/  IADD3 R2, PT, PT, R0, 0x1800000, RZ ;  /* 0x0180000000027810 */ /* 0x000fe20007ffe0ff */
[----:B------:R-:W-:Y:S03]  /*0ac0*/  BSSY.RECONVERGENT B0, `(.L_x_4) ;  /* 0x000000b000007945 */ /* 0x000fe60003800200 */
[----:B------:R-:W-:-:S04]  /*0ad0*/  LOP3.LUT R2, R2, 0x7f800000, RZ, 0xc0, !PT ;  /* 0x7f80000002027812 */ /* 0x000fc800078ec0ff */
[----:B------:R-:W-:-:S13]  /*0ae0*/  ISETP.GT.U32.AND P0, PT, R2, 0x1ffffff, PT ;  /* 0x01ffffff0200780c */ /* 0x000fda0003f04070 */
[----:B------:R-:W-:Y:S05]  /*0af0*/  @P0 BRA `(.L_x_5) ;  /* 0x00000000000c0947 */ /* 0x000fea0003800000 */
[----:B------:R-:W-:-:S07]  /*0b00*/  MOV R6, 0xb20 ;  /* 0x00000b2000067802 */ /* 0x000fce0000000f00 */
[----:B------:R-:W-:Y:S05]  /*0b10*/  CALL.REL.NOINC `($__internal_0_$__cuda_sm20_rcp_rn_f32_slowpath) ;  /* 0x00000004000c7944 */ /* 0x000fea0003c00000 */
[----:B------:R-:W-:Y:S05]  /*0b20*/  BRA `(.L_x_6) ;  /* 0x0000000000107947 */ /* 0x000fea0003800000 */
.L_x_5:
[----:B------:R-:W0:Y:S02]  /*0b30*/  MUFU.RCP R3, R0 ;  /* 0x0000000000037308 */ /* 0x000e240000001000 */
[----:B0-----:R-:W-:-:S04]  /*0b40*/  FFMA R2, R3, R0, -1 ;  /* 0xbf80000003027423 */ /* 0x001fc80000000000 */
[----:B------:R-:W-:-:S04]  /*0b50*/  FADD.FTZ R2, -R2, -RZ ;  /* 0x800000ff02027221 */ /* 0x000fc80000010100 */
[----:B------:R-:W-:-:S07]  /*0b60*/  FFMA R0, R3, R2, R3 ;  /* 0x0000000203007223 */ /* 0x000fce0000000003 */
.L_x_6:
[----:B------:R-:W-:Y:S05]  /*0b70*/  BSYNC.RECONVERGENT B0 ;  /* 0x0000000000007941 */ /* 0x000fea0003800200 */
.L_x_4:
[----:B------:R-:W0:Y:S01]  /*0b80*/  LDCU.64 UR6, c[0x0][0x388] ;  /* 0x00007100ff0677ac */ /* 0x000e220008000a00 */
[----:B------:R-:W-:Y:S01]  /*0b90*/  UMOV UR4, URZ ;  /* 0x000000ff00047c82 */ /* 0x000fe20008000000 */
[----:B0-----:R-:W-:-:S04]  /*0ba0*/  UIADD3 UR5, UP0, UPT, UR6, 0x20, URZ ;  /* 0x0000002006057890 */ /* 0x001fc8000ff1e0ff */
[----:B------:R-:W-:-:S12]  /*0bb0*/  UIADD3.X UR6, UPT, UPT, URZ, UR7, URZ, UP0, !UPT ;  /* 0x00000007ff067290 */ /* 0x000fd800087fe4ff */
.L_x_7:
[----:B------:R-:W-:-:S05]  /*0bc0*/  IMAD.WIDE R2, R7, 0x4, R4 ;  /* 0x0000000407027825 */ /* 0x000fca00078e0204 */
[----:B-1----:R-:W2:Y:S01]  /*0bd0*/  LDG.E R11, desc[UR8][R2.64+-0x20] ;  /* 0xffffe008020b7981 */ /* 0x002ea2000c1e1900 */
[----:B------:R-:W-:Y:S02]  /*0be0*/  MOV R8, UR5 ;  /* 0x0000000500087c02 */ /* 0x000fe40008000f00 */
[----:B------:R-:W-:-:S03]  /*0bf0*/  MOV R9, UR6 ;  /* 0x0000000600097c02 */ /* 0x000fc60008000f00 */
[----:B------:R-:W-:-:S04]  /*0c00*/  IMAD.WIDE R8, R7, 0x4, R8 ;  /* 0x0000000407087825 */ /* 0x000fc800078e0208 */
[----:B--2---:R-:W-:-:S05]  /*0c10*/  FMUL R11, R11, R0 ;  /* 0x000000000b0b7220 */ /* 0x004fca0000400000 */
[----:B------:R0:W-:Y:S04]  /*0c20*/  STG.E desc[UR8][R8.64+-0x20], R11 ;  /* 0xffffe00b08007986 */ /* 0x0001e8000c101908 */
[----:B------:R-:W2:Y:S02]  /*0c30*/  LDG.E R13, desc[UR8][R2.64+-0x1c] ;  /* 0xffffe408020d7981 */ /* 0x000ea4000c1e1900 */
[----:B--2---:R-:W-:-:S05]  /*0c40*/  FMUL R13, R13, R0 ;  /* 0x000000000d0d7220 */ /* 0x004fca0000400000 */
[----:B------:R1:W-:Y:S04]  /*0c50*/  STG.E desc[UR8][R8.64+-0x1c], R13 ;  /* 0xffffe40d08007986 */ /* 0x0003e8000c101908 */
[----:B------:R-:W2:Y:S02]  /*0c60*/  LDG.E R15, desc[UR8][R2.64+-0x18] ;  /* 0xffffe808020f7981 */ /* 0x000ea4000c1e1900 */
[----:B--2---:R-:W-:-:S05]  /*0c70*/  FMUL R15, R15, R0 ;  /* 0x000000000f0f7220 */ /* 0x004fca0000400000 */
[----:B------:R2:W-:Y:S04]  /*0c80*/  STG.E desc[UR8][R8.64+-0x18], R15 ;  /* 0xffffe80f08007986 */ /* 0x0005e8000c101908 */
[----:B------:R-:W3:Y:S02]  /*0c90*/  LDG.E R17, desc[UR8][R2.64+-0x14] ;  /* 0xffffec0802117981 */ /* 0x000ee4000c1e1900 */
[----:B---3--:R-:W-:-:S05]  /*0ca0*/  FMUL R17, R17, R0 ;  /* 0x0000000011117220 */ /* 0x008fca0000400000 */
[----:B------:R3:W-:Y:S04]  /*0cb0*/  STG.E desc[UR8][R8.64+-0x14], R17 ;  /* 0xffffec1108007986 */ /* 0x0007e8000c101908 */
[----:B------:R-:W4:Y:S02]  /*0cc0*/  LDG.E R19, desc[UR8][R2.64+-0x10] ;  /* 0xfffff00802137981 */ /* 0x000f24000c1e1900 */
[----:B----4-:R-:W-:-:S05]  /*0cd0*/  FMUL R19, R19, R0 ;  /* 0x0000000013137220 */ /* 0x010fca0000400000 */
[----:B------:R4:W-:Y:S04]  /*0ce0*/  STG.E desc[UR8][R8.64+-0x10], R19 ;  /* 0xfffff01308007986 */ /* 0x0009e8000c101908 */
[----:B0-----:R-:W5:Y:S02]  /*0cf0*/  LDG.E R11, desc[UR8][R2.64+-0xc] ;  /* 0xfffff408020b7981 */ /* 0x001f64000c1e1900 */
[----:B-----5:R-:W-:-:S05]  /*0d00*/  FMUL R11, R11, R0 ;  /* 0x000000000b0b7220 */ /* 0x020fca0000400000 */
[----:B------:R0:W-:Y:S04]  /*0d10*/  STG.E desc[UR8][R8.64+-0xc], R11 ;  /* 0xfffff40b08007986 */ /* 0x0001e8000c101908 */
[----:B-1----:R-:W5:Y:S02]  /*0d20*/  LDG.E R13, desc[UR8][R2.64+-0x8] ;  /* 0xfffff808020d7981 */ /* 0x002f64000c1e1900 */
[----:B-----5:R-:W-:-:S05]  /*0d30*/  FMUL R13, R13, R0 ;  /* 0x000000000d0d7220 */ /* 0x020fca0000400000 */
[----:B------:R1:W-:Y:S04]  /*0d40*/  STG.E desc[UR8][R8.64+-0x8], R13 ;  /* 0xfffff80d08007986 */ /* 0x0003e8000c101908 */
[----:B--2---:R-:W2:Y:S02]  /*0d50*/  LDG.E R15, desc[UR8][R2.64+-0x4] ;  /* 0xfffffc08020f7981 */ /* 0x004ea4000c1e1900 */
[----:B--2---:R-:W-:-:S05]  /*0d60*/  FMUL R15, R15, R0 ;  /* 0x000000000f0f7220 */ /* 0x004fca0000400000 */
[----:B------:R2:W-:Y:S04]  /*0d70*/  STG.E desc[UR8][R8.64+-0x4], R15 ;  /* 0xfffffc0f08007986 */ /* 0x0005e8000c101908 */
[----:B---3--:R-:W3:Y:S02]  /*0d80*/  LDG.E R17, desc[UR8][R2.64] ;  /* 0x0000000802117981 */ /* 0x008ee4000c1e1900 */
[----:B---3--:R-:W-:-:S05]  /*0d90*/  FMUL R17, R17, R0 ;  /* 0x0000000011117220 */ /* 0x008fca0000400000 */
[----:B------:R3:W-:Y:S04]  /*0da0*/  STG.E desc[UR8][R8.64], R17 ;  /* 0x0000001108007986 */ /* 0x0007e8000c101908 */
[----:B----4-:R-:W4:Y:S02]  /*0db0*/  LDG.E R19, desc[UR8][R2.64+0x4] ;  /* 0x0000040802137981 */ /* 0x010f24000c1e1900 */
        /* <DEDUP_REMOVED lines=11> */
[----:B---3--:R-:W2:Y:S02]  /*0e70*/  LDG.E R17, desc[UR8][R2.64+0x14] ;  /* 0x0000140802117981 */ /* 0x008ea4000c1e1900 */
[----:B--2---:R-:W-:-:S05]  /*0e80*/  FMUL R17, R17, R0 ;  /* 0x0000000011117220 */ /* 0x004fca0000400000 */
[----:B------:R1:W-:Y:S04]  /*0e90*/  STG.E desc[UR8][R8.64+0x14], R17 ;  /* 0x0000141108007986 */ /* 0x0003e8000c101908 */
[----:B----4-:R-:W2:Y:S02]  /*0ea0*/  LDG.E R19, desc[UR8][R2.64+0x18] ;  /* 0x0000180802137981 */ /* 0x010ea4000c1e1900 */
[----:B--2---:R-:W-:-:S05]  /*0eb0*/  FMUL R19, R19, R0 ;  /* 0x0000000013137220 */ /* 0x004fca0000400000 */
[----:B------:R1:W-:Y:S04]  /*0ec0*/  STG.E desc[UR8][R8.64+0x18], R19 ;  /* 0x0000181308007986 */ /* 0x0003e8000c101908 */
[----:B0-----:R-:W2:Y:S01]  /*0ed0*/  LDG.E R11, desc[UR8][R2.64+0x1c] ;  /* 0x00001c08020b7981 */ /* 0x001ea2000c1e1900 */
[----:B------:R-:W-:Y:S01]  /*0ee0*/  UIADD3 UR4, UPT, UPT, UR4, 0x10, URZ ;  /* 0x0000001004047890 */ /* 0x000fe2000fffe0ff */
[----:B------:R-:W-:-:S03]  /*0ef0*/  IADD3 R7, PT, PT, R7, 0x10, RZ ;  /* 0x0000001007077810 */ /* 0x000fc60007ffe0ff */
[----:B------:R-:W-:Y:S01]  /*0f00*/  UISETP.NE.AND UP0, UPT, UR4, 0x800, UPT ;  /* 0x000008000400788c */ /* 0x000fe2000bf05270 */
[----:B--2---:R-:W-:-:S05]  /*0f10*/  FMUL R11, R11, R0 ;  /* 0x000000000b0b7220 */ /* 0x004fca0000400000 */
[----:B------:R1:W-:Y:S03]  /*0f20*/  STG.E desc[UR8][R8.64+0x1c], R11 ;  /* 0x00001c0b08007986 */ /* 0x0003e6000c101908 */
[----:B------:R-:W-:Y:S05]  /*0f30*/  BRA.U UP0, `(.L_x_7) ;  /* 0xfffffffd00207547 */ /* 0x000fea000b83ffff */
[----:B------:R-:W-:Y:S05]  /*0f40*/  EXIT ;  /* 0x000000000000794d */ /* 0x000fea0003800000 */
        .weak           $__internal_0_$__cuda_sm20_rcp_rn_f32_slowpath
        .type           $__internal_0_$__cuda_sm20_rcp_rn_f32_slowpath,@function
        .size           $__internal_0_$__cuda_sm20_rcp_rn_f32_slowpath,($__internal_1_$__cuda_sm20_sqrt_rn_f32_slowpath - $__internal_0_$__cuda_sm20_rcp_rn_f32_slowpath)
$__internal_0_$__cuda_sm20_rcp_rn_f32_slowpath:
[----:B------:R-:W-:Y:S01]  /*0f50*/  SHF.L.U32 R2, R0, 0x1, RZ ;  /* 0x0000000100027819 */ /* 0x000fe200000006ff */
[----:B------:R-:W-:Y:S03]  /*0f60*/  BSSY.RECONVERGENT B1, `(.L_x_8) ;  /* 0x0000030000017945 */ /* 0x000fe60003800200 */
[----:B------:R-:W-:-:S04]  /*0f70*/  SHF.R.U32.HI R11, RZ, 0x18, R2 ;  /* 0x00000018ff0b7819 */ /* 0x000fc80000011602 */
[----:B------:R-:W-:-:S13]  /*0f80*/  ISETP.NE.U32.AND P0, PT, R11, RZ, PT ;  /* 0x000000ff0b00720c */ /* 0x000fda0003f05070 */
[----:B------:R-:W-:Y:S05]  /*0f90*/  @P0 BRA `(.L_x_9) ;  /* 0x0000000000280947 */ /* 0x000fea0003800000 */
[----:B------:R-:W-:-:S04]  /*0fa0*/  SHF.L.U32 R2, R0, 0x1, RZ ;  /* 0x0000000100027819 */ /* 0x000fc800000006ff */
[----:B------:R-:W-:-:S13]  /*0fb0*/  ISETP.NE.AND P0, PT, R2, RZ, PT ;  /* 0x000000ff0200720c */ /* 0x000fda0003f05270 */
[----:B------:R-:W-:Y:S01]  /*0fc0*/  @P0 FFMA R8, R0, 1.84467440737095516160e+19, RZ ;  /* 0x5f80000000080823 */ /* 0x000fe200000000ff */
[----:B------:R-:W-:Y:S08]  /*0fd0*/  @!P0 MUFU.RCP R3, R0 ;  /* 0x0000000000038308 */ /* 0x000ff00000001000 */
[----:B------:R-:W0:Y:S02]  /*0fe0*/  @P0 MUFU.RCP R9, R8 ;  /* 0x0000000800090308 */ /* 0x000e240000001000 */
[----:B0-----:R-:W-:-:S04]  /*0ff0*/  @P0 FFMA R2, R8, R9, -1 ;  /* 0xbf80000008020423 */ /* 0x001fc80000000009 */
[----:B------:R-:W-:-:S04]  /*1000*/  @P0 FADD.FTZ R2, -R2, -RZ ;  /* 0x800000ff02020221 */ /* 0x000fc80000010100 */
[----:B------:R-:W-:-:S04]  /*1010*/  @P0 FFMA R2, R9, R2, R9 ;  /* 0x0000000209020223 */ /* 0x000fc80000000009 */
[----:B------:R-:W-:Y:S01]  /*1020*/  @P0 FFMA R3, R2, 1.84467440737095516160e+19, RZ ;  /* 0x5f80000002030823 */ /* 0x000fe200000000ff */
[----:B------:R-:W-:Y:S06]  /*1030*/  BRA `(.L_x_10) ;  /* 0x0000000000887947 */ /* 0x000fec0003800000 */
.L_x_9:
[----:B------:R-:W-:-:S04]  /*1040*/  IADD3 R13, PT, PT, R11, -0xfd, RZ ;  /* 0xffffff030b0d7810 */ /* 0x000fc80007ffe0ff */
[----:B------:R-:W-:-:S13]  /*1050*/  ISETP.GT.U32.AND P0, PT, R13, 0x1, PT ;  /* 0x000000010d00780c */ /* 0x000fda0003f04070 */
[----:B------:R-:W-:Y:S05]  /*1060*/  @P0 BRA `(.L_x_11) ;  /* 0x0000000000780947 */ /* 0x000fea0003800000 */
[----:B------:R-:W-:Y:S01]  /*1070*/  LOP3.LUT R2, R0, 0x7fffff, RZ, 0xc0, !PT ;  /* 0x007fffff00027812 */ /* 0x000fe200078ec0ff */
[----:B------:R-:W-:-:S03]  /*1080*/  HFMA2 R10, -RZ, RZ, 0, 1.78813934326171875e-07 ;  /* 0x00000003ff0a7431 */ /* 0x000fc600000001ff */
[----:B------:R-:W-:-:S04]  /*1090*/  LOP3.LUT R2, R2, 0x3f800000, RZ, 0xfc, !PT ;  /* 0x3f80000002027812 */ /* 0x000fc800078efcff */
[----:B------:R-:W0:Y:S01]  /*10a0*/  MUFU.RCP R3, R2 ;  /* 0x0000000200037308 */ /* 0x000e220000001000 */
[----:B------:R-:W-:Y:S01]  /*10b0*/  SHF.L.U32 R10, R10, R13, RZ ;  /* 0x0000000d0a0a7219 */ /* 0x000fe200000006ff */
[----:B0-----:R-:W-:-:S04]  /*10c0*/  FFMA R8, R2, R3, -1 ;  /* 0xbf80000002087423 */ /* 0x001fc80000000003 */
[----:B------:R-:W-:-:S04]  /*10d0*/  FADD.FTZ R8, -R8, -RZ ;  /* 0x800000ff08087221 */ /* 0x000fc80000010100 */
[CCC-:B------:R-:W-:Y:S01]  /*10e0*/  FFMA.RM R9, R3.reuse, R8.reuse, R3.reuse ;  /* 0x0000000803097223 */ /* 0x1c0fe20000004003 */
[----:B------:R-:W-:-:S04]  /*10f0*/  FFMA.RP R8, R3, R8, R3 ;  /* 0x0000000803087223 */ /* 0x000fc80000008003 */
[C---:B------:R-:W-:Y:S02]  /*1100*/  LOP3.LUT R3, R9.reuse, 0x7fffff, RZ, 0xc0, !PT ;  /* 0x007fffff09037812 */ /* 0x040fe400078ec0ff */
[----:B------:R-:W-:Y:S02]  /*1110*/  FSETP.NEU.FTZ.AND P0, PT, R9, R8, PT ;  /* 0x000000080900720b */ /* 0x000fe40003f1d000 */
[----:B------:R-:W-:Y:S02]  /*1120*/  LOP3.LUT R3, R3, 0x800000, RZ, 0xfc, !PT ;  /* 0x0080000003037812 */ /* 0x000fe400078efcff */
[----:B------:R-:W-:Y:S02]  /*1130*/  SEL R8, RZ, 0xffffffff, !P0 ;  /* 0xffffffffff087807 */ /* 0x000fe40004000000 */
[----:B------:R-:W-:Y:S02]  /*1140*/  LOP3.LUT R10, R10, R3, RZ, 0xc0, !PT ;  /* 0x000000030a0a7212 */ /* 0x000fe400078ec0ff */
[----:B------:R-:W-:-:S02]  /*1150*/  IADD3 R8, PT, PT, -R8, RZ, RZ ;  /* 0x000000ff08087210 */ /* 0x000fc40007ffe1ff */
[-C--:B------:R-:W-:Y:S02]  /*1160*/  SHF.R.U32.HI R10, RZ, R13.reuse, R10 ;  /* 0x0000000dff0a7219 */ /* 0x080fe4000001160a */
[----:B------:R-:W-:Y:S02]  /*1170*/  LOP3.LUT P1, RZ, R8, R13, R3, 0xf8, !PT ;  /* 0x0000000d08ff7212 */ /* 0x000fe4000782f803 */
[C---:B------:R-:W-:Y:S02]  /*1180*/  LOP3.LUT P0, RZ, R10.reuse, 0x1, RZ, 0xc0, !PT ;  /* 0x000000010aff7812 */ /* 0x040fe4000780c0ff */
[----:B------:R-:W-:-:S04]  /*1190*/  LOP3.LUT P2, RZ, R10, 0x2, RZ, 0xc0, !PT ;  /* 0x000000020aff7812 */ /* 0x000fc8000784c0ff */
[----:B------:R-:W-:Y:S02]  /*11a0*/  PLOP3.LUT P0, PT, P0, P1, P2, 0xe0, 0x0 ;  /* 0x000000000000781c */ /* 0x000fe40000703c20 */
[----:B------:R-:W-:Y:S02]  /*11b0*/  LOP3.LUT P1, RZ, R0, 0x7fffff, RZ, 0xc0, !PT ;  /* 0x007fffff00ff7812 */ /* 0x000fe4000782c0ff */
[----:B------:R-:W-:-:S04]  /*11c0*/  SEL R2, RZ, 0x1, !P0 ;  /* 0x00000001ff027807 */ /* 0x000fc80004000000 */
[----:B------:R-:W-:-:S04]  /*11d0*/  IADD3 R2, PT, PT, -R2, RZ, RZ ;  /* 0x000000ff02027210 */ /* 0x000fc80007ffe1ff */
[----:B------:R-:W-:Y:S02]  /*11e0*/  ISETP.GE.AND P0, PT, R2, RZ, PT ;  /* 0x000000ff0200720c */ /* 0x000fe40003f06270 */
[----:B------:R-:W-:-:S04]  /*11f0*/  IADD3 R2, PT, PT, R11, -0xfc, RZ ;  /* 0xffffff040b027810 */ /* 0x000fc80007ffe0ff */
[----:B------:R-:W-:-:S07]  /*1200*/  SHF.R.U32.HI R3, RZ, R2, R3 ;  /* 0x00000002ff037219 */ /* 0x000fce0000011603 */
[----:B------:R-:W-:-:S04]  /*1210*/  @!P0 IADD3 R3, PT, PT, R3, 0x1, RZ ;  /* 0x0000000103038810 */ /* 0x000fc80007ffe0ff */
[----:B------:R-:W-:-:S04]  /*1220*/  @!P1 SHF.L.U32 R3, R3, 0x1, RZ ;  /* 0x0000000103039819 */ /* 0x000fc800000006ff */
[----:B------:R-:W-:Y:S01]  /*1230*/  LOP3.LUT R3, R3, 0x80000000, R0, 0xf8, !PT ;  /* 0x8000000003037812 */ /* 0x000fe200078ef800 */
[----:B------:R-:W-:Y:S06]  /*1240*/  BRA `(.L_x_10) ;  /* 0x0000000000047947 */ /* 0x000fec0003800000 */
.L_x_11:
[----:B------:R0:W1:Y:S02]  /*1250*/  MUFU.RCP R3, R0 ;  /* 0x0000000000037308 */ /* 0x0000640000001000 */
.L_x_10:
[----:B------:R-:W-:Y:S05]  /*1260*/  BSYNC.RECONVERGENT B1 ;  /* 0x0000000000017941 */ /* 0x000fea0003800200 */
.L_x_8:
[----:B01----:R-:W-:Y:S01]  /*1270*/  MOV R0, R3 ;  /* 0x0000000300007202 */ /* 0x003fe20000000f00 */
[----:B------:R-:W-:Y:S01]  /*1280*/  HFMA2 R3, -RZ, RZ, 0, 0 ;  /* 0x00000000ff037431 */ /* 0x000fe200000001ff */
[----:B------:R-:W-:-:S04]  /*1290*/  MOV R2, R6 ;  /* 0x0000000600027202 */ /* 0x000fc80000000f00 */
[----:B------:R-:W-:Y:S05]  /*12a0*/  RET.REL.NODEC R2 `(_Z7rmsnormPfS_) ;  /* 0xffffffec02547950 */ /* 0x000fea0003c3ffff */
        .weak           $__internal_1_$__cuda_sm20_sqrt_rn_f32_slowpath
        .type           $__internal_1_$__cuda_sm20_sqrt_rn_f32_slowpath,@function
        .size           $__internal_1_$__cuda_sm20_sqrt_rn_f32_slowpath,(.L_x_15 - $__internal_1_$__cuda_sm20_sqrt_rn_f32_slowpath)
$__internal_1_$__cuda_sm20_sqrt_rn_f32_slowpath:
[----:B------:R-:W-:-:S13]  /*12b0*/  LOP3.LUT P0, RZ, R3, 0x7fffffff, RZ, 0xc0, !PT ;  /* 0x7fffffff03ff7812 */ /* 0x000fda000780c0ff */
[----:B------:R-:W-:Y:S01]  /*12c0*/  @!P0 MOV R2, R3 ;  /* 0x0000000300028202 */ /* 0x000fe20000000f00 */
[----:B------:R-:W-:Y:S06]  /*12d0*/  @!P0 BRA `(.L_x_12) ;  /* 0x0000000000448947 */ /* 0x000fec0003800000 */
[----:B------:R-:W-:Y:S02]  /*12e0*/  FSETP.GEU.FTZ.AND P0, PT, R3, RZ, PT ;  /* 0x000000ff0300720b */ /* 0x000fe40003f1e000 */
[----:B------:R-:W-:-:S11]  /*12f0*/  MOV R0, R3 ;  /* 0x0000000300007202 */ /* 0x000fd60000000f00 */
[----:B------:R-:W-:Y:S01]  /*1300*/  @!P0 MOV R2, 0x7fffffff ;  /* 0x7fffffff00028802 */ /* 0x000fe20000000f00 */
[----:B------:R-:W-:Y:S06]  /*1310*/  @!P0 BRA `(.L_x_12) ;  /* 0x0000000000348947 */ /* 0x000fec0003800000 */
[----:B------:R-:W-:-:S13]  /*1320*/  FSETP.GTU.FTZ.AND P0, PT, |R0|, +INF , PT ;  /* 0x7f8000000000780b */ /* 0x000fda0003f1c200 */
[----:B------:R-:W-:Y:S01]  /*1330*/  @P0 FADD.FTZ R2, R0, 1 ;  /* 0x3f80000000020421 */ /* 0x000fe20000010000 */
[----:B------:R-:W-:Y:S06]  /*1340*/  @P0 BRA `(.L_x_12) ;  /* 0x0000000000280947 */ /* 0x000fec0003800000 */
[----:B------:R-:W-:-:S13]  /*1350*/  FSETP.NEU.FTZ.AND P0, PT, |R0|, +INF , PT ;  /* 0x7f8000000000780b */ /* 0x000fda0003f1d200 */
[----:B------:R-:W-:-:S04]  /*1360*/  @P0 FFMA R3, R0, 1.84467440737095516160e+19, RZ ;  /* 0x5f80000000030823 */ /* 0x000fc800000000ff */
[----:B------:R-:W0:Y:S02]  /*1370*/  @P0 MUFU.RSQ R2, R3 ;  /* 0x0000000300020308 */ /* 0x000e240000001400 */
[----:B0-----:R-:W-:Y:S01]  /*1380*/  @P0 FMUL.FTZ R6, R3, R2 ;  /* 0x0000000203060220 */ /* 0x001fe20000410000 */
[----:B------:R-:W-:Y:S01]  /*1390*/  @P0 FMUL.FTZ R10, R2, 0.5 ;  /* 0x3f000000020a0820 */ /* 0x000fe20000410000 */
[----:B------:R-:W-:Y:S02]  /*13a0*/  @!P0 MOV R2, R0 ;  /* 0x0000000000028202 */ /* 0x000fe40000000f00 */
[----:B------:R-:W-:-:S04]  /*13b0*/  @P0 FADD.FTZ R8, -R6, -RZ ;  /* 0x800000ff06080221 */ /* 0x000fc80000010100 */
[----:B------:R-:W-:-:S04]  /*13c0*/  @P0 FFMA R9, R6, R8, R3 ;  /* 0x0000000806090223 */ /* 0x000fc80000000003 */
[----:B------:R-:W-:-:S04]  /*13d0*/  @P0 FFMA R9, R9, R10, R6 ;  /* 0x0000000a09090223 */ /* 0x000fc80000000006 */
[----:B------:R-:W-:-:S07]  /*13e0*/  @P0 FMUL.FTZ R2, R9, 2.3283064365386962891e-10 ;  /* 0x2f80000009020820 */ /* 0x000fce0000410000 */
.L_x_12:
[----:B------:R-:W-:Y:S01]  /*13f0*/  HFMA2 R3, -RZ, RZ, 0, 0 ;  /* 0x00000000ff037431 */ /* 0x000fe200000001ff */
[----:B------:R-:W-:Y:S02]  /*1400*/  MOV R0, R2 ;  /* 0x0000000200007202 */ /* 0x000fe40000000f00 */
[----:B------:R-:W-:-:S04]  /*1410*/  MOV R2, R11 ;  /* 0x0000000b00027202 */ /* 0x000fc80000000f00 */
[----:B------:R-:W-:Y:S05]  /*1420*/  RET.REL.NODEC R2 `(_Z7rmsnormPfS_) ;  /* 0xffffffe802f47950 */ /* 0x000fea0003c3ffff */
.L_x_13:
[----:B------:R-:W-:-:S00]  /*1430*/  BRA `(.L_x_13) ;  /* 0xfffffffc00fc7947 */ /* 0x000fc0000383ffff */
[----:B------:R-:W-:-:S00]  /*1440*/  NOP ;  /* 0x0000000000007918 */ /* 0x000fc00000000000 */
        /* <DEDUP_REMOVED lines=11> */
.L_x_15:


//--------------------- .nv.shared.reserved.0     --------------------------
	.section	.nv.shared.reserved.0,"aw",@nobits
	.weak		__nv_reservedSMEM_offset_0_alias
	.size		__nv_reservedSMEM_offset_0_alias, 0, 64
	.other		__nv_reservedSMEM_offset_0_alias,@"STO_CUDA_RESERVED_SHARED STV_DEFAULT"
__nv_reservedSMEM_offset_0_alias:
	.zero		0
	.zero		64


//--------------------- .nv.constant0._Z7rmsnormPfS_ --------------------------
	.section	.nv.constant0._Z7rmsnormPfS_,"a",@progbits
	.sectionflags	@""
	.align	4
.nv.constant0._Z7rmsnormPfS_:
	.zero		912


//--------------------- SYMBOLS --------------------------

	.type		.nv.reservedSmem.offset0,@object
	.size		.nv.reservedSmem.offset0,0x4
